	.headerflags	@"EF_CUDA_TEXMODE_UNIFIED EF_CUDA_64BIT_ADDRESS EF_CUDA_ACCELERATORS EF_CUDA_SM90 EF_CUDA_VIRTUAL_SM(EF_CUDA_SM90)"
	.elftype	@"ET_EXEC"


//--------------------- .nv.info                  --------------------------
	.section	.nv.info,"",@"SHT_CUDA_INFO"
	.align	4


	//----- nvinfo : EIATTR_REGCOUNT
	.align		4
        /*0000*/ 	.byte	0x04, 0x2f
        /*0002*/ 	.short	(.L_1 - .L_0)
	.align		4
.L_0:
        /*0004*/ 	.word	index@(triton_poi_fused_convolution_leaky_relu_27)
        /*0008*/ 	.word	0x00000014


	//----- nvinfo : EIATTR_MIN_STACK_SIZE
	.align		4
.L_1:
        /*000c*/ 	.byte	0x04, 0x12
        /*000e*/ 	.short	(.L_3 - .L_2)
	.align		4
.L_2:
        /*0010*/ 	.word	index@(triton_poi_fused_convolution_leaky_relu_27)
        /*0014*/ 	.word	0x00000000


	//----- nvinfo : EIATTR_FRAME_SIZE
	.align		4
.L_3:
        /*0018*/ 	.byte	0x04, 0x11
        /*001a*/ 	.short	(.L_5 - .L_4)
	.align		4
.L_4:
        /*001c*/ 	.word	index@(triton_poi_fused_convolution_leaky_relu_27)
        /*0020*/ 	.word	0x00000000


	//----- nvinfo : EIATTR_MIN_STACK_SIZE
	.align		4
.L_5:
        /*0024*/ 	.byte	0x04, 0x12
        /*0026*/ 	.short	(.L_7 - .L_6)
	.align		4
.L_6:
        /*0028*/ 	.word	index@(triton_poi_fused_convolution_leaky_relu_27)
        /*002c*/ 	.word	0x00000000
.L_7:


//--------------------- .nv.info.triton_poi_fused_convolution_leaky_relu_27 --------------------------
	.section	.nv.info.triton_poi_fused_convolution_leaky_relu_27,"",@"SHT_CUDA_INFO"
	.sectionflags	@""
	.align	4


	//----- nvinfo : EIATTR_CUDA_API_VERSION
	.align		4
        /*0000*/ 	.byte	0x04, 0x37
        /*0002*/ 	.short	(.L_9 - .L_8)
.L_8:
        /*0004*/ 	.word	0x0000007c


	//----- nvinfo : EIATTR_KPARAM_INFO
	.align		4
.L_9:
        /*0008*/ 	.byte	0x04, 0x17
        /*000a*/ 	.short	(.L_11 - .L_10)
.L_10:
        /*000c*/ 	.word	0x00000000
        /*0010*/ 	.short	0x0005
        /*0012*/ 	.short	0x0028
        /*0014*/ 	.byte	0x00, 0xf0, 0x11, 0x00


	//----- nvinfo : EIATTR_KPARAM_INFO
	.align		4
.L_11:
        /*0018*/ 	.byte	0x04, 0x17
        /*001a*/ 	.short	(.L_13 - .L_12)
.L_12:
        /*001c*/ 	.word	0x00000000
        /*0020*/ 	.short	0x0004
        /*0022*/ 	.short	0x0020
        /*0024*/ 	.byte	0x00, 0xf4, 0x21, 0x00


	//----- nvinfo : EIATTR_KPARAM_INFO
	.align		4
.L_13:
        /*0028*/ 	.byte	0x04, 0x17
        /*002a*/ 	.short	(.L_15 - .L_14)
.L_14:
        /*002c*/ 	.word	0x00000000
        /*0030*/ 	.short	0x0003
        /*0032*/ 	.short	0x0018
        /*0034*/ 	.byte	0x00, 0xf4, 0x21, 0x00


	//----- nvinfo : EIATTR_KPARAM_INFO
	.align		4
.L_15:
        /*0038*/ 	.byte	0x04, 0x17
        /*003a*/ 	.short	(.L_17 - .L_16)
.L_16:
        /*003c*/ 	.word	0x00000000
        /*0040*/ 	.short	0x0002
        /*0042*/ 	.short	0x0010
        /*0044*/ 	.byte	0x00, 0xf4, 0x21, 0x00


	//----- nvinfo : EIATTR_KPARAM_INFO
	.align		4
.L_17:
        /*0048*/ 	.byte	0x04, 0x17
        /*004a*/ 	.short	(.L_19 - .L_18)
.L_18:
        /*004c*/ 	.word	0x00000000
        /*0050*/ 	.short	0x0001
        /*0052*/ 	.short	0x0008
        /*0054*/ 	.byte	0x00, 0xf4, 0x21, 0x00


	//----- nvinfo : EIATTR_KPARAM_INFO
	.align		4
.L_19:
        /*0058*/ 	.byte	0x04, 0x17
        /*005a*/ 	.short	(.L_21 - .L_20)
.L_20:
        /*005c*/ 	.word	0x00000000
        /*0060*/ 	.short	0x0000
        /*0062*/ 	.short	0x0000
        /*0064*/ 	.byte	0x00, 0xf4, 0x21, 0x00


	//----- nvinfo : EIATTR_SPARSE_MMA_MASK
	.align		4
.L_21:
        /*0068*/ 	.byte	0x03, 0x50
        /*006a*/ 	.short	0x0000


	//----- nvinfo : EIATTR_MAXREG_COUNT
	.align		4
        /*006c*/ 	.byte	0x03, 0x1b
        /*006e*/ 	.short	0x00ff


	//----- nvinfo : EIATTR_EXIT_INSTR_OFFSETS
	.align		4
        /*0070*/ 	.byte	0x04, 0x1c
        /*0072*/ 	.short	(.L_23 - .L_22)


	//   ....[0]....
.L_22:
        /*0074*/ 	.word	0x00000410


	//   ....[1]....
        /*0078*/ 	.word	0x00000430


	//----- nvinfo : EIATTR_REQNTID
	.align		4
.L_23:
        /*007c*/ 	.byte	0x04, 0x10
        /*007e*/ 	.short	(.L_25 - .L_24)
.L_24:
        /*0080*/ 	.word	0x00000080
        /*0084*/ 	.word	0x00000001
        /*0088*/ 	.word	0x00000001


	//----- nvinfo : EIATTR_CBANK_PARAM_SIZE
	.align		4
.L_25:
        /*008c*/ 	.byte	0x03, 0x19
        /*008e*/ 	.short	0x002c


	//----- nvinfo : EIATTR_PARAM_CBANK
	.align		4
        /*0090*/ 	.byte	0x04, 0x0a
        /*0092*/ 	.short	(.L_27 - .L_26)
	.align		4
.L_26:
        /*0094*/ 	.word	index@(.nv.constant0.triton_poi_fused_convolution_leaky_relu_27)
        /*0098*/ 	.short	0x0210
        /*009a*/ 	.short	0x002c


	//----- nvinfo : EIATTR_SW_WAR
	.align		4
.L_27:
        /*009c*/ 	.byte	0x04, 0x36
        /*009e*/ 	.short	(.L_29 - .L_28)
.L_28:
        /*00a0*/ 	.word	0x00000008
.L_29:


//--------------------- .nv.callgraph             --------------------------
	.section	.nv.callgraph,"",@"SHT_CUDA_CALLGRAPH"
	.align	4
	.sectionentsize	8
	.align		4
        /*0000*/ 	.word	0x00000000
	.align		4
        /*0004*/ 	.word	0xffffffff
	.align		4
        /*0008*/ 	.word	0x00000000
	.align		4
        /*000c*/ 	.word	0xfffffffe
	.align		4
        /*0010*/ 	.word	0x00000000
	.align		4
        /*0014*/ 	.word	0xfffffffd
	.align		4
        /*0018*/ 	.word	0x00000000
	.align		4
        /*001c*/ 	.word	0xfffffffc


//--------------------- .text.triton_poi_fused_convolution_leaky_relu_27 --------------------------
	.section	.text.triton_poi_fused_convolution_leaky_relu_27,"ax",@progbits
	.align	128
        .global         triton_poi_fused_convolution_leaky_relu_27
        .type           triton_poi_fused_convolution_leaky_relu_27,@function
        .size           triton_poi_fused_convolution_leaky_relu_27,(.L_x_1 - triton_poi_fused_convolution_leaky_relu_27)
        .other          triton_poi_fused_convolution_leaky_relu_27,@"STO_CUDA_ENTRY STV_DEFAULT"
triton_poi_fused_convolution_leaky_relu_27:
.text.triton_poi_fused_convolution_leaky_relu_27:
[----:B------:R-:W0:Y:S02]  /*0000*/  LDC R1, c[0x0][0x28] ;  /* 0x00000a00ff017b82 */ /* 0x000e240000000800 */
[----:B------:R-:W1:Y:S01]  /*0010*/  S2R R0, SR_TID.X ;  /* 0x0000000000007919 */ /* 0x000e620000002100 */
[----:B------:R-:W-:Y:S01]  /*0020*/  CS2R R16, SRZ ;  /* 0x0000000000107805 */ /* 0x000fe2000001ff00 */
[----:B------:R-:W-:Y:S01]  /*0030*/  ULDC.64 UR4, c[0x0][0x208] ;  /* 0x0000820000047ab9 */ /* 0x000fe20000000a00 */
[----:B------:R-:W-:Y:S01]  /*0040*/  ULDC.64 UR6, c[0x0][0x228] ;  /* 0x00008a0000067ab9 */ /* 0x000fe20000000a00 */
[----:B------:R-:W2:Y:S01]  /*0050*/  S2R R3, SR_CTAID.X ;  /* 0x0000000000037919 */ /* 0x000ea20000002500 */
[----:B------:R-:W-:Y:S01]  /*0060*/  ULDC.64 UR8, c[0x0][0x230] ;  /* 0x00008c0000087ab9 */ /* 0x000fe20000000a00 */
[----:B-1----:R-:W-:-:S05]  /*0070*/  IMAD.SHL.U32 R0, R0, 0x2, RZ ;  /* 0x0000000200007824 */ /* 0x002fca00078e00ff */
[----:B------:R-:W-:-:S05]  /*0080*/  LOP3.LUT R0, R0, 0xfe, RZ, 0xc0, !PT ;  /* 0x000000fe00007812 */ /* 0x000fca00078ec0ff */
[----:B--2---:R-:W-:-:S04]  /*0090*/  IMAD R0, R3, 0x100, R0 ;  /* 0x0000010003007824 */ /* 0x004fc800078e0200 */
[C---:B------:R-:W-:Y:S01]  /*00a0*/  IMAD.HI R4, R0.reuse, 0x3e0f83e1, RZ ;  /* 0x3e0f83e100047827 */ /* 0x040fe200078e02ff */
[----:B------:R-:W-:-:S03]  /*00b0*/  ISETP.GE.AND P0, PT, R0, 0x4200, PT ;  /* 0x000042000000780c */ /* 0x000fc60003f06270 */
[----:B------:R-:W-:Y:S01]  /*00c0*/  VIADD R2, R0, 0x1 ;  /* 0x0000000100027836 */ /* 0x000fe20000000000 */
[----:B------:R-:W-:-:S03]  /*00d0*/  SHF.R.U32.HI R5, RZ, 0x1f, R4 ;  /* 0x0000001fff057819 */ /* 0x000fc60000011604 */
[----:B------:R-:W-:Y:S01]  /*00e0*/  IMAD.HI R6, R2, 0x3e0f83e1, RZ ;  /* 0x3e0f83e102067827 */ /* 0x000fe200078e02ff */
[----:B------:R-:W-:Y:S01]  /*00f0*/  LEA.HI.SX32 R8, R4, R5, 0x1d ;  /* 0x0000000504087211 */ /* 0x000fe200078feaff */
[----:B------:R-:W1:Y:S03]  /*0100*/  LDC.64 R2, c[0x0][0x220] ;  /* 0x00008800ff027b82 */ /* 0x000e660000000a00 */
[----:B------:R-:W-:Y:S02]  /*0110*/  SHF.R.U32.HI R7, RZ, 0x1f, R6 ;  /* 0x0000001fff077819 */ /* 0x000fe40000011606 */
[----:B------:R-:W-:Y:S02]  /*0120*/  SHF.R.S32.HI R11, RZ, 0x1f, R8 ;  /* 0x0000001fff0b7819 */ /* 0x000fe40000011408 */
[----:B------:R-:W-:Y:S01]  /*0130*/  LEA.HI.SX32 R9, R6, R7, 0x1d ;  /* 0x0000000706097211 */ /* 0x000fe200078feaff */
[----:B------:R-:W2:Y:S01]  /*0140*/  LDC.64 R4, c[0x0][0x210] ;  /* 0x00008400ff047b82 */ /* 0x000ea20000000a00 */
[----:B------:R-:W-:-:S02]  /*0150*/  LEA.HI R11, R11, R8, RZ, 0x7 ;  /* 0x000000080b0b7211 */ /* 0x000fc400078f38ff */
[----:B------:R-:W-:Y:S02]  /*0160*/  SHF.R.S32.HI R10, RZ, 0x1f, R9 ;  /* 0x0000001fff0a7819 */ /* 0x000fe40000011409 */
[----:B------:R-:W-:Y:S02]  /*0170*/  LOP3.LUT R11, R11, 0xffffff80, RZ, 0xc0, !PT ;  /* 0xffffff800b0b7812 */ /* 0x000fe400078ec0ff */
[----:B------:R-:W-:Y:S01]  /*0180*/  LEA.HI R10, R10, R9, RZ, 0x7 ;  /* 0x000000090a0a7211 */ /* 0x000fe200078f38ff */
[----:B------:R-:W3:Y:S02]  /*0190*/  LDC.64 R6, c[0x0][0x218] ;  /* 0x00008600ff067b82 */ /* 0x000ee40000000a00 */
[----:B------:R-:W-:Y:S01]  /*01a0*/  IMAD.IADD R13, R8, 0x1, -R11 ;  /* 0x00000001080d7824 */ /* 0x000fe200078e0a0b */
[----:B------:R-:W-:-:S05]  /*01b0*/  LOP3.LUT R10, R10, 0xffffff80, RZ, 0xc0, !PT ;  /* 0xffffff800a0a7812 */ /* 0x000fca00078ec0ff */
[----:B------:R-:W-:Y:S01]  /*01c0*/  IMAD.IADD R15, R9, 0x1, -R10 ;  /* 0x00000001090f7824 */ /* 0x000fe200078e0a0a */
[----:B------:R-:W-:Y:S01]  /*01d0*/  CS2R R8, SRZ ;  /* 0x0000000000087805 */ /* 0x000fe2000001ff00 */
[----:B-1----:R-:W-:Y:S01]  /*01e0*/  IMAD.WIDE R12, R13, 0x4, R2 ;  /* 0x000000040d0c7825 */ /* 0x002fe200078e0202 */
[----:B------:R-:W-:-:S03]  /*01f0*/  CS2R R10, SRZ ;  /* 0x00000000000a7805 */ /* 0x000fc6000001ff00 */
[----:B------:R-:W-:Y:S01]  /*0200*/  IMAD.WIDE R14, R15, 0x4, R2 ;  /* 0x000000040f0e7825 */ /* 0x000fe200078e0202 */
[----:B------:R1:W4:Y:S03]  /*0210*/  @!P0 LDG.E.EL R17, desc[UR4][R12.64] ;  /* 0x000000040c118981 */ /* 0x000326000c2e1900 */
[C---:B--2---:R-:W-:Y:S01]  /*0220*/  IMAD.WIDE R4, R0.reuse, 0x4, R4 ;  /* 0x0000000400047825 */ /* 0x044fe200078e0204 */
[----:B------:R-:W2:Y:S04]  /*0230*/  @!P0 LDG.E.EL R16, desc[UR4][R14.64] ;  /* 0x000000040e108981 */ /* 0x000ea8000c2e1900 */
[----:B------:R-:W4:Y:S01]  /*0240*/  @!P0 LDG.E.64 R8, desc[UR4][R4.64] ;  /* 0x0000000404088981 */ /* 0x000f22000c1e1b00 */
[----:B---3--:R-:W-:-:S05]  /*0250*/  IMAD.WIDE R6, R0, 0x4, R6 ;  /* 0x0000000400067825 */ /* 0x008fca00078e0206 */
[----:B------:R-:W3:Y:S01]  /*0260*/  @!P0 LDG.E.64 R10, desc[UR4][R6.64] ;  /* 0x00000004060a8981 */ /* 0x000ee2000c1e1b00 */
[----:B-1----:R-:W-:Y:S02]  /*0270*/  SHF.R.S32.HI R13, RZ, 0x1f, R0 ;  /* 0x0000001fff0d7819 */ /* 0x002fe40000011400 */
[----:B------:R-:W-:Y:S02]  /*0280*/  IADD3 R2, P5, R0, UR6, RZ ;  /* 0x0000000600027c10 */ /* 0x000fe4000ffbe0ff */
[C---:B----4-:R-:W-:Y:S02]  /*0290*/  FSETP.GT.AND P4, PT, R17.reuse, -R8, PT ;  /* 0x800000081100720b */ /* 0x050fe40003f84000 */
[----:B--2---:R-:W-:Y:S02]  /*02a0*/  FSETP.GT.AND P3, PT, R16, -R9, PT ;  /* 0x800000091000720b */ /* 0x004fe40003f64000 */
[----:B------:R-:W-:Y:S02]  /*02b0*/  SEL R3, RZ, 0x1, !P4 ;  /* 0x00000001ff037807 */ /* 0x000fe40006000000 */
[----:B------:R-:W-:Y:S01]  /*02c0*/  SEL R12, RZ, 0x100, !P3 ;  /* 0x00000100ff0c7807 */ /* 0x000fe20005800000 */
[C---:B------:R-:W-:Y:S01]  /*02d0*/  FADD R8, R17.reuse, R8 ;  /* 0x0000000811087221 */ /* 0x040fe20000000000 */
[----:B---3--:R-:W-:Y:S01]  /*02e0*/  FSETP.GT.AND P2, PT, R17, -R10, PT ;  /* 0x8000000a1100720b */ /* 0x008fe20003f44000 */
[----:B------:R-:W-:Y:S01]  /*02f0*/  FADD R10, R10, R17 ;  /* 0x000000110a0a7221 */ /* 0x000fe20000000000 */
[C---:B------:R-:W-:Y:S01]  /*0300*/  FSETP.GT.AND P1, PT, R16.reuse, -R11, PT ;  /* 0x8000000b1000720b */ /* 0x040fe20003f24000 */
[----:B------:R-:W-:Y:S01]  /*0310*/  IMAD.IADD R17, R3, 0x1, R12 ;  /* 0x0000000103117824 */ /* 0x000fe200078e020c */
[----:B------:R-:W-:Y:S01]  /*0320*/  IADD3.X R3, R13, UR7, RZ, P5, !PT ;  /* 0x000000070d037c10 */ /* 0x000fe2000affe4ff */
[----:B------:R-:W-:Y:S01]  /*0330*/  FADD R9, R16, R9 ;  /* 0x0000000910097221 */ /* 0x000fe20000000000 */
[----:B------:R-:W-:-:S02]  /*0340*/  IADD3 R12, P5, R0, UR8, RZ ;  /* 0x00000008000c7c10 */ /* 0x000fc4000ffbe0ff */
[----:B------:R-:W-:Y:S02]  /*0350*/  SEL R0, RZ, 0x1, !P2 ;  /* 0x00000001ff007807 */ /* 0x000fe40005000000 */
[----:B------:R-:W-:Y:S01]  /*0360*/  SEL R15, RZ, 0x100, !P1 ;  /* 0x00000100ff0f7807 */ /* 0x000fe20004800000 */
[----:B------:R-:W-:Y:S01]  /*0370*/  @!P4 FMUL R8, R8, 0.10000000149011611938 ;  /* 0x3dcccccd0808c820 */ /* 0x000fe20000400000 */
[----:B------:R-:W-:Y:S01]  /*0380*/  @!P3 FMUL R9, R9, 0.10000000149011611938 ;  /* 0x3dcccccd0909b820 */ /* 0x000fe20000400000 */
[----:B------:R-:W-:Y:S02]  /*0390*/  IADD3.X R13, R13, UR9, RZ, P5, !PT ;  /* 0x000000090d0d7c10 */ /* 0x000fe4000affe4ff */
[----:B------:R-:W-:Y:S01]  /*03a0*/  IMAD.IADD R15, R0, 0x1, R15 ;  /* 0x00000001000f7824 */ /* 0x000fe200078e020f */
[----:B------:R1:W-:Y:S01]  /*03b0*/  @!P0 STG.E.U16 desc[UR4][R2.64], R17 ;  /* 0x0000001102008986 */ /* 0x0003e2000c101504 */
[----:B------:R-:W-:-:S03]  /*03c0*/  FADD R11, R11, R16 ;  /* 0x000000100b0b7221 */ /* 0x000fc60000000000 */
[----:B------:R1:W-:Y:S01]  /*03d0*/  @!P0 STG.E.64 desc[UR4][R4.64], R8 ;  /* 0x0000000804008986 */ /* 0x0003e2000c101b04 */
[----:B------:R-:W-:-:S03]  /*03e0*/  @!P2 FMUL R10, R10, 0.10000000149011611938 ;  /* 0x3dcccccd0a0aa820 */ /* 0x000fc60000400000 */
[----:B------:R1:W-:Y:S01]  /*03f0*/  @!P0 STG.E.U16 desc[UR4][R12.64], R15 ;  /* 0x0000000f0c008986 */ /* 0x0003e2000c101504 */
[----:B------:R-:W-:Y:S01]  /*0400*/  @!P1 FMUL R11, R11, 0.10000000149011611938 ;  /* 0x3dcccccd0b0b9820 */ /* 0x000fe20000400000 */
[----:B------:R-:W-:Y:S06]  /*0410*/  @P0 EXIT ;  /* 0x000000000000094d */ /* 0x000fec0003800000 */
[----:B------:R-:W-:Y:S01]  /*0420*/  STG.E.64 desc[UR4][R6.64], R10 ;  /* 0x0000000a06007986 */ /* 0x000fe2000c101b04 */
[----:B------:R-:W-:Y:S05]  /*0430*/  EXIT ;  /* 0x000000000000794d */ /* 0x000fea0003800000 */
.L_x_0:
[----:B------:R-:W-:-:S00]  /*0440*/  BRA `(.L_x_0) ;  /* 0xfffffffc00fc7947 */ /* 0x000fc0000383ffff */
[----:B------:R-:W-:-:S00]  /*0450*/  NOP ;  /* 0x0000000000007918 */ /* 0x000fc00000000000 */
        /* <DEDUP_REMOVED lines=10> */
.L_x_1:


//--------------------- .nv.constant0.triton_poi_fused_convolution_leaky_relu_27 --------------------------
	.section	.nv.constant0.triton_poi_fused_convolution_leaky_relu_27,"a",@progbits
	.sectionflags	@""
	.align	4
.nv.constant0.triton_poi_fused_convolution_leaky_relu_27:
	.zero		572
